//
// Generated by NVIDIA NVVM Compiler
//
// Compiler Build ID: CL-36424714
// Cuda compilation tools, release 13.0, V13.0.88
// Based on NVVM 20.0.0
//

.version 9.0
.target sm_100
.address_size 64

	// .globl	_Z13matrixMulCUDAPfS_S_i

.visible .entry _Z13matrixMulCUDAPfS_S_i(
	.param .u64 .ptr .align 1 _Z13matrixMulCUDAPfS_S_i_param_0,
	.param .u64 .ptr .align 1 _Z13matrixMulCUDAPfS_S_i_param_1,
	.param .u64 .ptr .align 1 _Z13matrixMulCUDAPfS_S_i_param_2,
	.param .u32 _Z13matrixMulCUDAPfS_S_i_param_3
)
{
	.reg .pred 	%p<13>;
	.reg .b32 	%r<94>;
	.reg .b32 	%f<67>;
	.reg .b64 	%rd<61>;

	ld.param.u64 	%rd4, [_Z13matrixMulCUDAPfS_S_i_param_0];
	ld.param.u64 	%rd5, [_Z13matrixMulCUDAPfS_S_i_param_1];
	ld.param.u64 	%rd6, [_Z13matrixMulCUDAPfS_S_i_param_2];
	ld.param.u32 	%r54, [_Z13matrixMulCUDAPfS_S_i_param_3];
	cvta.to.global.u64 	%rd1, %rd6;
	cvta.to.global.u64 	%rd2, %rd5;
	cvta.to.global.u64 	%rd3, %rd4;
	mov.u32 	%r55, %tid.y;
	shl.b32 	%r78, %r55, 4;
	add.s32 	%r2, %r78, 16;
	mov.u32 	%r56, %tid.x;
	shl.b32 	%r3, %r56, 4;
	setp.gt.s32 	%p1, %r54, 0;
	@%p1 bra 	$L__BB0_1;
	bra.uni 	$L__BB0_16;
$L__BB0_1:
	add.s32 	%r4, %r54, -1;
	and.b32  	%r5, %r54, 7;
	and.b32  	%r6, %r54, 3;
	and.b32  	%r7, %r54, 2147483640;
	neg.s32 	%r8, %r7;
	shl.b32 	%r9, %r54, 3;
	shl.b32 	%r10, %r54, 1;
	mul.lo.s32 	%r11, %r54, 3;
	mul.lo.s32 	%r12, %r54, 5;
	mul.lo.s32 	%r13, %r54, 6;
	mul.lo.s32 	%r14, %r54, 7;
$L__BB0_2:
	mul.lo.s32 	%r16, %r78, %r54;
	cvt.u64.u32 	%rd48, %r16;
	mov.u32 	%r79, %r3;
$L__BB0_3:
	mov.u32 	%r17, %r79;
	setp.lt.u32 	%p3, %r4, 7;
	mov.f32 	%f66, 0f00000000;
	mov.b32 	%r91, 0;
	@%p3 bra 	$L__BB0_6;
	add.s32 	%r88, %r54, %r17;
	add.s32 	%r87, %r10, %r17;
	add.s32 	%r86, %r11, %r17;
	shl.b32 	%r60, %r54, 2;
	add.s32 	%r85, %r60, %r17;
	add.s32 	%r84, %r12, %r17;
	add.s32 	%r83, %r13, %r17;
	add.s32 	%r82, %r14, %r17;
	mov.f32 	%f66, 0f00000000;
	mov.u32 	%r80, %r16;
	mov.u32 	%r81, %r17;
	mov.u32 	%r89, %r8;
$L__BB0_5:
	.pragma "nounroll";
	mul.wide.u32 	%rd11, %r80, 4;
	add.s64 	%rd12, %rd2, %rd11;
	ld.global.f32 	%f16, [%rd12];
	mul.wide.u32 	%rd13, %r81, 4;
	add.s64 	%rd14, %rd1, %rd13;
	ld.global.f32 	%f17, [%rd14];
	fma.rn.f32 	%f18, %f16, %f17, %f66;
	ld.global.f32 	%f19, [%rd12+4];
	mul.wide.u32 	%rd15, %r88, 4;
	add.s64 	%rd16, %rd1, %rd15;
	ld.global.f32 	%f20, [%rd16];
	fma.rn.f32 	%f21, %f19, %f20, %f18;
	ld.global.f32 	%f22, [%rd12+8];
	mul.wide.u32 	%rd17, %r87, 4;
	add.s64 	%rd18, %rd1, %rd17;
	ld.global.f32 	%f23, [%rd18];
	fma.rn.f32 	%f24, %f22, %f23, %f21;
	ld.global.f32 	%f25, [%rd12+12];
	mul.wide.u32 	%rd19, %r86, 4;
	add.s64 	%rd20, %rd1, %rd19;
	ld.global.f32 	%f26, [%rd20];
	fma.rn.f32 	%f27, %f25, %f26, %f24;
	ld.global.f32 	%f28, [%rd12+16];
	mul.wide.u32 	%rd21, %r85, 4;
	add.s64 	%rd22, %rd1, %rd21;
	ld.global.f32 	%f29, [%rd22];
	fma.rn.f32 	%f30, %f28, %f29, %f27;
	ld.global.f32 	%f31, [%rd12+20];
	mul.wide.u32 	%rd23, %r84, 4;
	add.s64 	%rd24, %rd1, %rd23;
	ld.global.f32 	%f32, [%rd24];
	fma.rn.f32 	%f33, %f31, %f32, %f30;
	ld.global.f32 	%f34, [%rd12+24];
	mul.wide.u32 	%rd25, %r83, 4;
	add.s64 	%rd26, %rd1, %rd25;
	ld.global.f32 	%f35, [%rd26];
	fma.rn.f32 	%f36, %f34, %f35, %f33;
	ld.global.f32 	%f37, [%rd12+28];
	mul.wide.u32 	%rd27, %r82, 4;
	add.s64 	%rd28, %rd1, %rd27;
	ld.global.f32 	%f38, [%rd28];
	fma.rn.f32 	%f66, %f37, %f38, %f36;
	add.s32 	%r89, %r89, 8;
	add.s32 	%r88, %r88, %r9;
	add.s32 	%r87, %r87, %r9;
	add.s32 	%r86, %r86, %r9;
	add.s32 	%r85, %r85, %r9;
	add.s32 	%r84, %r84, %r9;
	add.s32 	%r83, %r83, %r9;
	add.s32 	%r82, %r82, %r9;
	add.s32 	%r81, %r81, %r9;
	add.s32 	%r80, %r80, 8;
	setp.ne.s32 	%p4, %r89, 0;
	mov.u32 	%r91, %r7;
	@%p4 bra 	$L__BB0_5;
$L__BB0_6:
	setp.eq.s32 	%p5, %r5, 0;
	@%p5 bra 	$L__BB0_14;
	add.s32 	%r61, %r5, -1;
	setp.lt.u32 	%p6, %r61, 3;
	@%p6 bra 	$L__BB0_9;
	add.s32 	%r62, %r91, %r16;
	mul.wide.u32 	%rd29, %r62, 4;
	add.s64 	%rd30, %rd2, %rd29;
	ld.global.f32 	%f40, [%rd30];
	mad.lo.s32 	%r63, %r91, %r54, %r17;
	mul.wide.u32 	%rd31, %r63, 4;
	add.s64 	%rd32, %rd1, %rd31;
	ld.global.f32 	%f41, [%rd32];
	fma.rn.f32 	%f42, %f40, %f41, %f66;
	cvt.u64.u32 	%rd34, %r91;
	add.s64 	%rd35, %rd34, %rd48;
	shl.b64 	%rd36, %rd35, 2;
	add.s64 	%rd37, %rd2, %rd36;
	ld.global.f32 	%f43, [%rd37+4];
	add.s32 	%r64, %r63, %r54;
	mul.wide.u32 	%rd38, %r64, 4;
	add.s64 	%rd39, %rd1, %rd38;
	ld.global.f32 	%f44, [%rd39];
	fma.rn.f32 	%f45, %f43, %f44, %f42;
	ld.global.f32 	%f46, [%rd37+8];
	add.s32 	%r65, %r64, %r54;
	mul.wide.u32 	%rd40, %r65, 4;
	add.s64 	%rd41, %rd1, %rd40;
	ld.global.f32 	%f47, [%rd41];
	fma.rn.f32 	%f48, %f46, %f47, %f45;
	ld.global.f32 	%f49, [%rd37+12];
	add.s32 	%r66, %r65, %r54;
	mul.wide.u32 	%rd42, %r66, 4;
	add.s64 	%rd43, %rd1, %rd42;
	ld.global.f32 	%f50, [%rd43];
	fma.rn.f32 	%f66, %f49, %f50, %f48;
	add.s32 	%r91, %r91, 4;
$L__BB0_9:
	setp.eq.s32 	%p7, %r6, 0;
	@%p7 bra 	$L__BB0_14;
	setp.eq.s32 	%p8, %r6, 1;
	@%p8 bra 	$L__BB0_12;
	add.s32 	%r67, %r91, %r16;
	mul.wide.u32 	%rd44, %r67, 4;
	add.s64 	%rd45, %rd2, %rd44;
	ld.global.f32 	%f52, [%rd45];
	mad.lo.s32 	%r68, %r91, %r54, %r17;
	mul.wide.u32 	%rd46, %r68, 4;
	add.s64 	%rd47, %rd1, %rd46;
	ld.global.f32 	%f53, [%rd47];
	fma.rn.f32 	%f54, %f52, %f53, %f66;
	cvt.u64.u32 	%rd49, %r91;
	add.s64 	%rd50, %rd49, %rd48;
	shl.b64 	%rd51, %rd50, 2;
	add.s64 	%rd52, %rd2, %rd51;
	ld.global.f32 	%f55, [%rd52+4];
	add.s32 	%r69, %r68, %r54;
	mul.wide.u32 	%rd53, %r69, 4;
	add.s64 	%rd54, %rd1, %rd53;
	ld.global.f32 	%f56, [%rd54];
	fma.rn.f32 	%f66, %f55, %f56, %f54;
	add.s32 	%r91, %r91, 2;
$L__BB0_12:
	and.b32  	%r70, %r54, 1;
	setp.eq.b32 	%p9, %r70, 1;
	not.pred 	%p10, %p9;
	@%p10 bra 	$L__BB0_14;
	add.s32 	%r71, %r91, %r16;
	mul.wide.u32 	%rd55, %r71, 4;
	add.s64 	%rd56, %rd2, %rd55;
	ld.global.f32 	%f57, [%rd56];
	mad.lo.s32 	%r72, %r91, %r54, %r17;
	mul.wide.u32 	%rd57, %r72, 4;
	add.s64 	%rd58, %rd1, %rd57;
	ld.global.f32 	%f58, [%rd58];
	fma.rn.f32 	%f66, %f57, %f58, %f66;
$L__BB0_14:
	add.s32 	%r73, %r17, %r16;
	mul.wide.u32 	%rd59, %r73, 4;
	add.s64 	%rd60, %rd3, %rd59;
	st.global.f32 	[%rd60], %f66;
	add.s32 	%r79, %r17, 1;
	add.s32 	%r74, %r3, 15;
	setp.ne.s32 	%p11, %r17, %r74;
	@%p11 bra 	$L__BB0_3;
	add.s32 	%r78, %r78, 1;
	mov.u32 	%r75, %tid.y;
	shl.b32 	%r76, %r75, 4;
	add.s32 	%r77, %r76, 16;
	setp.eq.s32 	%p12, %r78, %r77;
	@%p12 bra 	$L__BB0_17;
	bra.uni 	$L__BB0_2;
$L__BB0_16:
	mad.lo.s32 	%r57, %r78, %r54, %r3;
	mul.wide.s32 	%rd7, %r57, 4;
	add.s64 	%rd8, %rd3, %rd7;
	mov.b32 	%r58, 0;
	st.global.u32 	[%rd8], %r58;
	st.global.u32 	[%rd8+4], %r58;
	st.global.u32 	[%rd8+8], %r58;
	st.global.u32 	[%rd8+12], %r58;
	st.global.u32 	[%rd8+16], %r58;
	st.global.u32 	[%rd8+20], %r58;
	st.global.u32 	[%rd8+24], %r58;
	st.global.u32 	[%rd8+28], %r58;
	st.global.u32 	[%rd8+32], %r58;
	st.global.u32 	[%rd8+36], %r58;
	st.global.u32 	[%rd8+40], %r58;
	st.global.u32 	[%rd8+44], %r58;
	st.global.u32 	[%rd8+48], %r58;
	st.global.u32 	[%rd8+52], %r58;
	st.global.u32 	[%rd8+56], %r58;
	st.global.u32 	[%rd8+60], %r58;
	mul.wide.s32 	%rd9, %r54, 4;
	add.s64 	%rd10, %rd8, %rd9;
	st.global.u32 	[%rd10], %r58;
	st.global.u32 	[%rd10+4], %r58;
	st.global.u32 	[%rd10+8], %r58;
	st.global.u32 	[%rd10+12], %r58;
	st.global.u32 	[%rd10+16], %r58;
	st.global.u32 	[%rd10+20], %r58;
	st.global.u32 	[%rd10+24], %r58;
	st.global.u32 	[%rd10+28], %r58;
	st.global.u32 	[%rd10+32], %r58;
	st.global.u32 	[%rd10+36], %r58;
	st.global.u32 	[%rd10+40], %r58;
	st.global.u32 	[%rd10+44], %r58;
	st.global.u32 	[%rd10+48], %r58;
	st.global.u32 	[%rd10+52], %r58;
	st.global.u32 	[%rd10+56], %r58;
	st.global.u32 	[%rd10+60], %r58;
	add.s32 	%r78, %r78, 2;
	setp.ne.s32 	%p2, %r78, %r2;
	@%p2 bra 	$L__BB0_16;
$L__BB0_17:
	ret;

}


// ===== COMPILED SASS (sm_100) =====

	.target	sm_100

	.elftype	@"ET_EXEC"


//--------------------- .note.nv.tkinfo           --------------------------
	.section	.note.nv.tkinfo,"",@"SHT_NOTE"
	.sectionflags	@"SHF_NOTE_NV_TKINFO"
	.tkinfo
        /*0018*/ 	.word	0x00000002
        /*0030*/ 	.string	""
        /*0030*/ 	.string	"ptxas"
        /*0030*/ 	.string	"Cuda compilation tools, release 13.0, V13.0.88"
        /*0030*/ 	.string	"Build cuda_13.0.r13.0/compiler.36424714_0"
        /*0030*/ 	.string	"-arch sm_100 -m 64 "



//--------------------- .note.nv.cuinfo           --------------------------
	.section	.note.nv.cuinfo,"",@"SHT_NOTE"
	.sectionflags	@"SHF_NOTE_NV_CUINFO"
        /*0018*/ 	.short	0x0002
        /*001a*/ 	.short	0x0064
        /*001c*/ 	.short	0x0082
	.zero		2


//--------------------- .nv.info                  --------------------------
	.section	.nv.info,"",@"SHT_CUDA_INFO"
	.align	4


	//----- nvinfo : EIATTR_REGCOUNT
	.align		4
        /*0000*/ 	.byte	0x04, 0x2f
        /*0002*/ 	.short	(.L_1 - .L_0)
	.align		4
.L_0:
        /*0004*/ 	.word	index@(_Z13matrixMulCUDAPfS_S_i)
        /*0008*/ 	.word	0x00000020


	//----- nvinfo : EIATTR_FRAME_SIZE
	.align		4
.L_1:
        /*000c*/ 	.byte	0x04, 0x11
        /*000e*/ 	.short	(.L_3 - .L_2)
	.align		4
.L_2:
        /*0010*/ 	.word	index@(_Z13matrixMulCUDAPfS_S_i)
        /*0014*/ 	.word	0x00000000


	//----- nvinfo : EIATTR_MIN_STACK_SIZE
	.align		4
.L_3:
        /*0018*/ 	.byte	0x04, 0x12
        /*001a*/ 	.short	(.L_5 - .L_4)
	.align		4
.L_4:
        /*001c*/ 	.word	index@(_Z13matrixMulCUDAPfS_S_i)
        /*0020*/ 	.word	0x00000000
.L_5:


//--------------------- .nv.compat                --------------------------
	.section	.nv.compat,"",@"SHT_CUDA_COMPAT_INFO"
	.align	4
        /*0000*/ 	.byte	0x02, 0x09, 0x00, 0x00, 0x02, 0x02, 0x01, 0x00, 0x02, 0x05, 0x05, 0x00, 0x03, 0x07, 0x01, 0x01
        /*0010*/ 	.byte	0x02, 0x03, 0x00, 0x00, 0x02, 0x06, 0x01, 0x00, 0x04, 0x0b, 0x08, 0x00, 0x09, 0x00, 0x00, 0x00
        /*0020*/ 	.byte	0x00, 0x00, 0x00, 0x00


//--------------------- .nv.info._Z13matrixMulCUDAPfS_S_i --------------------------
	.section	.nv.info._Z13matrixMulCUDAPfS_S_i,"",@"SHT_CUDA_INFO"
	.sectionflags	@""
	.align	4


	//----- nvinfo : EIATTR_CUDA_API_VERSION
	.align		4
        /*0000*/ 	.byte	0x04, 0x37
        /*0002*/ 	.short	(.L_7 - .L_6)
.L_6:
        /*0004*/ 	.word	0x00000082


	//----- nvinfo : EIATTR_KPARAM_INFO
	.align		4
.L_7:
        /*0008*/ 	.byte	0x04, 0x17
        /*000a*/ 	.short	(.L_9 - .L_8)
.L_8:
        /*000c*/ 	.word	0x00000000
        /*0010*/ 	.short	0x0003
        /*0012*/ 	.short	0x0018
        /*0014*/ 	.byte	0x00, 0xf0, 0x11, 0x00


	//----- nvinfo : EIATTR_KPARAM_INFO
	.align		4
.L_9:
        /*0018*/ 	.byte	0x04, 0x17
        /*001a*/ 	.short	(.L_11 - .L_10)
.L_10:
        /*001c*/ 	.word	0x00000000
        /*0020*/ 	.short	0x0002
        /*0022*/ 	.short	0x0010
        /*0024*/ 	.byte	0x00, 0xf5, 0x21, 0x00


	//----- nvinfo : EIATTR_KPARAM_INFO
	.align		4
.L_11:
        /*0028*/ 	.byte	0x04, 0x17
        /*002a*/ 	.short	(.L_13 - .L_12)
.L_12:
        /*002c*/ 	.word	0x00000000
        /*0030*/ 	.short	0x0001
        /*0032*/ 	.short	0x0008
        /*0034*/ 	.byte	0x00, 0xf5, 0x21, 0x00


	//----- nvinfo : EIATTR_KPARAM_INFO
	.align		4
.L_13:
        /*0038*/ 	.byte	0x04, 0x17
        /*003a*/ 	.short	(.L_15 - .L_14)
.L_14:
        /*003c*/ 	.word	0x00000000
        /*0040*/ 	.short	0x0000
        /*0042*/ 	.short	0x0000
        /*0044*/ 	.byte	0x00, 0xf5, 0x21, 0x00


	//----- nvinfo : EIATTR_SPARSE_MMA_MASK
	.align		4
.L_15:
        /*0048*/ 	.byte	0x03, 0x50
        /*004a*/ 	.short	0x0000


	//----- nvinfo : EIATTR_MAXREG_COUNT
	.align		4
        /*004c*/ 	.byte	0x03, 0x1b
        /*004e*/ 	.short	0x00ff


	//----- nvinfo : EIATTR_MERCURY_ISA_VERSION
	.align		4
        /*0050*/ 	.byte	0x03, 0x5f
        /*0052*/ 	.short	0x0101


	//----- nvinfo : EIATTR_VRC_CTA_INIT_COUNT
	.align		4
        /*0054*/ 	.byte	0x02, 0x4a
	.zero		1
	.zero		1


	//----- nvinfo : EIATTR_EXIT_INSTR_OFFSETS
	.align		4
        /*0058*/ 	.byte	0x04, 0x1c
        /*005a*/ 	.short	(.L_17 - .L_16)


	//   ....[0]....
.L_16:
        /*005c*/ 	.word	0x000009e0


	//   ....[1]....
        /*0060*/ 	.word	0x000013e0


	//----- nvinfo : EIATTR_CRS_STACK_SIZE
	.align		4
.L_17:
        /*0064*/ 	.byte	0x04, 0x1e
        /*0066*/ 	.short	(.L_19 - .L_18)
.L_18:
        /*0068*/ 	.word	0x00000000


	//----- nvinfo : EIATTR_CBANK_PARAM_SIZE
	.align		4
.L_19:
        /*006c*/ 	.byte	0x03, 0x19
        /*006e*/ 	.short	0x001c


	//----- nvinfo : EIATTR_PARAM_CBANK
	.align		4
        /*0070*/ 	.byte	0x04, 0x0a
        /*0072*/ 	.short	(.L_21 - .L_20)
	.align		4
.L_20:
        /*0074*/ 	.word	index@(.nv.constant0._Z13matrixMulCUDAPfS_S_i)
        /*0078*/ 	.short	0x0380
        /*007a*/ 	.short	0x001c


	//----- nvinfo : EIATTR_SW_WAR
	.align		4
.L_21:
        /*007c*/ 	.byte	0x04, 0x36
        /*007e*/ 	.short	(.L_23 - .L_22)
.L_22:
        /*0080*/ 	.word	0x00000008
.L_23:


//--------------------- .nv.callgraph             --------------------------
	.section	.nv.callgraph,"",@"SHT_CUDA_CALLGRAPH"
	.align	4
	.sectionentsize	8
	.align		4
        /*0000*/ 	.word	0x00000000
	.align		4
        /*0004*/ 	.word	0xffffffff
	.align		4
        /*0008*/ 	.word	0x00000000
	.align		4
        /*000c*/ 	.word	0xfffffffe
	.align		4
        /*0010*/ 	.word	0x00000000
	.align		4
        /*0014*/ 	.word	0xfffffffd
	.align		4
        /*0018*/ 	.word	0x00000000
	.align		4
        /*001c*/ 	.word	0xfffffffc


//--------------------- .text._Z13matrixMulCUDAPfS_S_i --------------------------
	.section	.text._Z13matrixMulCUDAPfS_S_i,"ax",@progbits
	.align	128
        .global         _Z13matrixMulCUDAPfS_S_i
        .type           _Z13matrixMulCUDAPfS_S_i,@function
        .size           _Z13matrixMulCUDAPfS_S_i,(.L_x_11 - _Z13matrixMulCUDAPfS_S_i)
        .other          _Z13matrixMulCUDAPfS_S_i,@"STO_CUDA_ENTRY STV_DEFAULT"
_Z13matrixMulCUDAPfS_S_i:
.text._Z13matrixMulCUDAPfS_S_i:
[----:B------:R-:W-:Y:S08]  /*0000*/  LDC R1, c[0x0][0x37c] ;  /* 0x0000df00ff017b82 */ /* 0x000ff00000000800 */
[----:B------:R-:W0:Y:S01]  /*0010*/  LDC R7, c[0x0][0x398] ;  /* 0x0000e600ff077b82 */ /* 0x000e220000000800 */
[----:B------:R-:W1:Y:S01]  /*0020*/  S2R R0, SR_TID.Y ;  /* 0x0000000000007919 */ /* 0x000e620000002200 */
[----:B------:R-:W2:Y:S01]  /*0030*/  LDCU.64 UR6, c[0x0][0x358] ;  /* 0x00006b00ff0677ac */ /* 0x000ea20008000a00 */
[----:B------:R-:W3:Y:S01]  /*0040*/  S2R R2, SR_TID.X ;  /* 0x0000000000027919 */ /* 0x000ee20000002100 */
[----:B0-----:R-:W-:-:S02]  /*0050*/  ISETP.GT.AND P0, PT, R7, RZ, PT ;  /* 0x000000ff0700720c */ /* 0x001fc40003f04270 */
[----:B-1----:R-:W-:Y:S02]  /*0060*/  SHF.L.U32 R0, R0, 0x4, RZ ;  /* 0x0000000400007819 */ /* 0x002fe400000006ff */
[----:B---3--:R-:W-:Y:S02]  /*0070*/  SHF.L.U32 R2, R2, 0x4, RZ ;  /* 0x0000000402027819 */ /* 0x008fe400000006ff */
[----:B------:R-:W-:-:S07]  /*0080*/  MOV R3, R0 ;  /* 0x0000000000037202 */ /* 0x000fce0000000f00 */
[----:B--2---:R-:W-:Y:S05]  /*0090*/  @P0 BRA `(.L_x_0) ;  /* 0x0000000800540947 */ /* 0x004fea0003800000 */
[----:B------:R-:W0:Y:S01]  /*00a0*/  LDC.64 R4, c[0x0][0x380] ;  /* 0x0000e000ff047b82 */ /* 0x000e220000000a00 */
[----:B------:R-:W-:-:S07]  /*00b0*/  IADD3 R0, PT, PT, R0, 0x10, RZ ;  /* 0x0000001000007810 */ /* 0x000fce0007ffe0ff */
.L_x_1:
[C---:B-1----:R-:W-:Y:S01]  /*00c0*/  IMAD R9, R3.reuse, R7, R2 ;  /* 0x0000000703097224 */ /* 0x042fe200078e0202 */
[----:B------:R-:W-:-:S03]  /*00d0*/  IADD3 R6, PT, PT, R3, 0x2, RZ ;  /* 0x0000000203067810 */ /* 0x000fc60007ffe0ff */
[----:B0-----:R-:W-:-:S04]  /*00e0*/  IMAD.WIDE R8, R9, 0x4, R4 ;  /* 0x0000000409087825 */ /* 0x001fc800078e0204 */
[-C--:B------:R-:W-:Y:S01]  /*00f0*/  IMAD R13, R6, R7.reuse, R2 ;  /* 0x00000007060d7224 */ /* 0x080fe200078e0202 */
[----:B------:R-:W-:Y:S01]  /*0100*/  IADD3 R6, PT, PT, R3, 0x4, RZ ;  /* 0x0000000403067810 */ /* 0x000fe20007ffe0ff */
[----:B------:R-:W-:Y:S01]  /*0110*/  IMAD.WIDE R10, R7, 0x4, R8 ;  /* 0x00000004070a7825 */ /* 0x000fe200078e0208 */
[----:B------:R-:W-:Y:S03]  /*0120*/  STG.E desc[UR6][R8.64], RZ ;  /* 0x000000ff08007986 */ /* 0x000fe6000c101906 */
[----:B------:R-:W-:Y:S01]  /*0130*/  IMAD.WIDE R12, R13, 0x4, R4 ;  /* 0x000000040d0c7825 */ /* 0x000fe200078e0204 */
[----:B------:R-:W-:Y:S03]  /*0140*/  STG.E desc[UR6][R8.64+0x4], RZ ;  /* 0x000004ff08007986 */ /* 0x000fe6000c101906 */
[----:B------:R-:W-:Y:S01]  /*0150*/  IMAD R15, R6, R7, R2 ;  /* 0x00000007060f7224 */ /* 0x000fe200078e0202 */
[C---:B------:R-:W-:Y:S01]  /*0160*/  IADD3 R6, PT, PT, R3.reuse, 0x6, RZ ;  /* 0x0000000603067810 */ /* 0x040fe20007ffe0ff */
[----:B------:R-:W-:Y:S01]  /*0170*/  STG.E desc[UR6][R8.64+0x8], RZ ;  /* 0x000008ff08007986 */ /* 0x000fe2000c101906 */
[----:B------:R-:W-:-:S03]  /*0180*/  VIADD R3, R3, 0x8 ;  /* 0x0000000803037836 */ /* 0x000fc60000000000 */
[----:B------:R-:W-:Y:S02]  /*0190*/  STG.E desc[UR6][R8.64+0xc], RZ ;  /* 0x00000cff08007986 */ /* 0x000fe4000c101906 */
[----:B------:R-:W-:Y:S02]  /*01a0*/  ISETP.NE.AND P0, PT, R3, R0, PT ;  /* 0x000000000300720c */ /* 0x000fe40003f05270 */
[----:B------:R-:W-:Y:S04]  /*01b0*/  STG.E desc[UR6][R8.64+0x10], RZ ;  /* 0x000010ff08007986 */ /* 0x000fe8000c101906 */
        /* <DEDUP_REMOVED lines=10> */
[----:B------:R0:W-:Y:S04]  /*0260*/  STG.E desc[UR6][R8.64+0x3c], RZ ;  /* 0x00003cff08007986 */ /* 0x0001e8000c101906 */
[----:B------:R-:W-:Y:S04]  /*0270*/  STG.E desc[UR6][R10.64], RZ ;  /* 0x000000ff0a007986 */ /* 0x000fe8000c101906 */
[----:B------:R-:W-:Y:S01]  /*0280*/  STG.E desc[UR6][R10.64+0x4], RZ ;  /* 0x000004ff0a007986 */ /* 0x000fe2000c101906 */
[----:B0-----:R-:W-:-:S03]  /*0290*/  IMAD.WIDE R8, R7, 0x4, R12 ;  /* 0x0000000407087825 */ /* 0x001fc600078e020c */
        /* <DEDUP_REMOVED lines=17> */
[----:B------:R-:W-:Y:S01]  /*03b0*/  STG.E desc[UR6][R12.64+0x8], RZ ;  /* 0x000008ff0c007986 */ /* 0x000fe2000c101906 */
[----:B------:R-:W-:-:S03]  /*03c0*/  IMAD R15, R6, R7, R2 ;  /* 0x00000007060f7224 */ /* 0x000fc600078e0202 */
        /* <DEDUP_REMOVED lines=47> */
[----:B------:R1:W-:Y:S04]  /*06c0*/  STG.E desc[UR6][R12.64], RZ ;  /* 0x000000ff0c007986 */ /* 0x0003e8000c101906 */
[----:B------:R1:W-:Y:S01]  /*06d0*/  STG.E desc[UR6][R12.64+0x4], RZ ;  /* 0x000004ff0c007986 */ /* 0x0003e2000c101906 */
[----:B0-----:R-:W-:-:S03]  /*06e0*/  IMAD.WIDE R10, R7, 0x4, R8 ;  /* 0x00000004070a7825 */ /* 0x001fc600078e0208 */
[----:B------:R1:W-:Y:S04]  /*06f0*/  STG.E desc[UR6][R12.64+0x8], RZ ;  /* 0x000008ff0c007986 */ /* 0x0003e8000c101906 */
        /* <DEDUP_REMOVED lines=44> */
[----:B------:R1:W-:Y:S01]  /*09c0*/  STG.E desc[UR6][R10.64+0x3c], RZ ;  /* 0x00003cff0a007986 */ /* 0x0003e2000c101906 */
[----:B------:R-:W-:Y:S05]  /*09d0*/  @P0 BRA `(.L_x_1) ;  /* 0xfffffff400b80947 */ /* 0x000fea000383ffff */
[----:B------:R-:W-:Y:S05]  /*09e0*/  EXIT ;  /* 0x000000000000794d */ /* 0x000fea0003800000 */
.L_x_0:
[C---:B------:R-:W-:Y:S02]  /*09f0*/  IADD3 R4, PT, PT, R7.reuse, -0x1, RZ ;  /* 0xffffffff07047810 */ /* 0x040fe40007ffe0ff */
[C---:B------:R-:W-:Y:S02]  /*0a00*/  LOP3.LUT R5, R7.reuse, 0x7, RZ, 0xc0, !PT ;  /* 0x0000000707057812 */ /* 0x040fe400078ec0ff */
[----:B------:R-:W-:Y:S02]  /*0a10*/  ISETP.GE.U32.AND P0, PT, R4, 0x7, PT ;  /* 0x000000070400780c */ /* 0x000fe40003f06070 */
[C---:B------:R-:W-:Y:S02]  /*0a20*/  LOP3.LUT R4, R7.reuse, 0x7ffffff8, RZ, 0xc0, !PT ;  /* 0x7ffffff807047812 */ /* 0x040fe400078ec0ff */
[----:B------:R-:W-:Y:S02]  /*0a30*/  LOP3.LUT R6, R7, 0x3, RZ, 0xc0, !PT ;  /* 0x0000000307067812 */ /* 0x000fe400078ec0ff */
[----:B------:R-:W-:-:S07]  /*0a40*/  IADD3 R7, PT, PT, -R4, RZ, RZ ;  /* 0x000000ff04077210 */ /* 0x000fce0007ffe1ff */
.L_x_9:
[----:B------:R-:W0:Y:S01]  /*0a50*/  LDCU UR4, c[0x0][0x398] ;  /* 0x00007300ff0477ac */ /* 0x000e220008000800 */
[----:B------:R-:W-:Y:S01]  /*0a60*/  BSSY.RECONVERGENT B0, `(.L_x_2) ;  /* 0x0000094000007945 */ /* 0x000fe20003800200 */
[----:B------:R-:W-:Y:S01]  /*0a70*/  MOV R8, R2 ;  /* 0x0000000200087202 */ /* 0x000fe20000000f00 */
[----:B0-----:R-:W-:-:S07]  /*0a80*/  IMAD R9, R3, UR4, RZ ;  /* 0x0000000403097c24 */ /* 0x001fce000f8e02ff */
.L_x_8:
[----:B------:R-:W-:Y:S01]  /*0a90*/  HFMA2 R20, -RZ, RZ, 0, 0 ;  /* 0x00000000ff147431 */ /* 0x000fe200000001ff */
[----:B------:R-:W-:Y:S01]  /*0aa0*/  MOV R22, RZ ;  /* 0x000000ff00167202 */ /* 0x000fe20000000f00 */
[----:B------:R-:W-:Y:S06]  /*0ab0*/  @!P0 BRA `(.L_x_3) ;  /* 0x0000000000f08947 */ /* 0x000fec0003800000 */
[----:B------:R-:W0:Y:S01]  /*0ac0*/  LDC R11, c[0x0][0x398] ;  /* 0x0000e600ff0b7b82 */ /* 0x000e220000000800 */
[----:B------:R-:W-:Y:S01]  /*0ad0*/  IMAD.MOV.U32 R20, RZ, RZ, RZ ;  /* 0x000000ffff147224 */ /* 0x000fe200078e00ff */
[----:B------:R-:W-:Y:S02]  /*0ae0*/  MOV R13, R9 ;  /* 0x00000009000d7202 */ /* 0x000fe40000000f00 */
[-C--:B------:R-:W-:Y:S02]  /*0af0*/  MOV R12, R8.reuse ;  /* 0x00000008000c7202 */ /* 0x080fe40000000f00 */
[----:B------:R-:W-:Y:S02]  /*0b00*/  MOV R27, R7 ;  /* 0x00000007001b7202 */ /* 0x000fe40000000f00 */
[----:B0-----:R-:W-:Y:S01]  /*0b10*/  IADD3 R21, PT, PT, R8, R11, RZ ;  /* 0x0000000b08157210 */ /* 0x001fe20007ffe0ff */
[C-C-:B------:R-:W-:Y:S01]  /*0b20*/  IMAD R22, R11.reuse, 0x3, R8.reuse ;  /* 0x000000030b167824 */ /* 0x140fe200078e0208 */
[CC--:B------:R-:W-:Y:S01]  /*0b30*/  LEA R10, R11.reuse, R8.reuse, 0x1 ;  /* 0x000000080b0a7211 */ /* 0x0c0fe200078e08ff */
[C-C-:B------:R-:W-:Y:S01]  /*0b40*/  IMAD R24, R11.reuse, 0x5, R8.reuse ;  /* 0x000000050b187824 */ /* 0x140fe200078e0208 */
[C---:B------:R-:W-:Y:S01]  /*0b50*/  LEA R23, R11.reuse, R8, 0x2 ;  /* 0x000000080b177211 */ /* 0x040fe200078e10ff */
[----:B------:R-:W-:-:S02]  /*0b60*/  IMAD R25, R11, 0x6, R8 ;  /* 0x000000060b197824 */ /* 0x000fc400078e0208 */
[----:B------:R-:W-:-:S07]  /*0b70*/  IMAD R26, R11, 0x7, R8 ;  /* 0x000000070b1a7824 */ /* 0x000fce00078e0208 */
.L_x_4:
[----:B------:R-:W0:Y:S08]  /*0b80*/  LDC.64 R14, c[0x0][0x390] ;  /* 0x0000e400ff0e7b82 */ /* 0x000e300000000a00 */
[----:B------:R-:W1:Y:S01]  /*0b90*/  LDC.64 R16, c[0x0][0x388] ;  /* 0x0000e200ff107b82 */ /* 0x000e620000000a00 */
[----:B0-----:R-:W-:-:S06]  /*0ba0*/  IMAD.WIDE.U32 R18, R12, 0x4, R14 ;  /* 0x000000040c127825 */ /* 0x001fcc00078e000e */
[----:B------:R-:W2:Y:S01]  /*0bb0*/  LDG.E R18, desc[UR6][R18.64] ;  /* 0x0000000612127981 */ /* 0x000ea2000c1e1900 */
[----:B-1----:R-:W-:-:S05]  /*0bc0*/  IMAD.WIDE.U32 R16, R13, 0x4, R16 ;  /* 0x000000040d107825 */ /* 0x002fca00078e0010 */
[----:B------:R-:W2:Y:S04]  /*0bd0*/  LDG.E R29, desc[UR6][R16.64] ;  /* 0x00000006101d7981 */ /* 0x000ea8000c1e1900 */
[----:B------:R-:W3:Y:S01]  /*0be0*/  LDG.E R19, desc[UR6][R16.64+0x4] ;  /* 0x0000040610137981 */ /* 0x000ee2000c1e1900 */
[----:B--2---:R-:W-:Y:S01]  /*0bf0*/  FFMA R20, R29, R18, R20 ;  /* 0x000000121d147223 */ /* 0x004fe20000000014 */
[----:B------:R-:W-:-:S06]  /*0c00*/  IMAD.WIDE.U32 R28, R21, 0x4, R14 ;  /* 0x00000004151c7825 */ /* 0x000fcc00078e000e */
[----:B------:R-:W3:Y:S04]  /*0c10*/  LDG.E R28, desc[UR6][R28.64] ;  /* 0x000000061c1c7981 */ /* 0x000ee8000c1e1900 */
[----:B------:R-:W2:Y:S01]  /*0c20*/  LDG.E R29, desc[UR6][R16.64+0xc] ;  /* 0x00000c06101d7981 */ /* 0x000ea2000c1e1900 */
[----:B---3--:R-:W-:Y:S01]  /*0c30*/  FFMA R20, R19, R28, R20 ;  /* 0x0000001c13147223 */ /* 0x008fe20000000014 */
[----:B------:R-:W-:-:S06]  /*0c40*/  IMAD.WIDE.U32 R18, R10, 0x4, R14 ;  /* 0x000000040a127825 */ /* 0x000fcc00078e000e */
[----:B------:R-:W3:Y:S04]  /*0c50*/  LDG.E R18, desc[UR6][R18.64] ;  /* 0x0000000612127981 */ /* 0x000ee8000c1e1900 */
[----:B------:R-:W3:Y:S02]  /*0c60*/  LDG.E R19, desc[UR6][R16.64+0x8] ;  /* 0x0000080610137981 */ /* 0x000ee4000c1e1900 */
[----:B---3--:R-:W-:Y:S01]  /*0c70*/  FFMA R20, R19, R18, R20 ;  /* 0x0000001213147223 */ /* 0x008fe20000000014 */
[----:B------:R-:W-:-:S06]  /*0c80*/  IMAD.WIDE.U32 R18, R22, 0x4, R14 ;  /* 0x0000000416127825 */ /* 0x000fcc00078e000e */
[----:B------:R-:W2:Y:S02]  /*0c90*/  LDG.E R18, desc[UR6][R18.64] ;  /* 0x0000000612127981 */ /* 0x000ea4000c1e1900 */
[----:B--2---:R-:W-:Y:S01]  /*0ca0*/  FFMA R20, R29, R18, R20 ;  /* 0x000000121d147223 */ /* 0x004fe20000000014 */
[----:B------:R-:W-:-:S06]  /*0cb0*/  IMAD.WIDE.U32 R28, R23, 0x4, R14 ;  /* 0x00000004171c7825 */ /* 0x000fcc00078e000e */
[----:B------:R-:W2:Y:S04]  /*0cc0*/  LDG.E R28, desc[UR6][R28.64] ;  /* 0x000000061c1c7981 */ /* 0x000ea8000c1e1900 */
[----:B------:R-:W2:Y:S01]  /*0cd0*/  LDG.E R29, desc[UR6][R16.64+0x10] ;  /* 0x00001006101d7981 */ /* 0x000ea2000c1e1900 */
[----:B------:R-:W-:-:S06]  /*0ce0*/  IMAD.WIDE.U32 R18, R24, 0x4, R14 ;  /* 0x0000000418127825 */ /* 0x000fcc00078e000e */
[----:B------:R-:W3:Y:S01]  /*0cf0*/  LDG.E R18, desc[UR6][R18.64] ;  /* 0x0000000612127981 */ /* 0x000ee2000c1e1900 */
[----:B--2---:R-:W-:-:S03]  /*0d00*/  FFMA R20, R29, R28, R20 ;  /* 0x0000001c1d147223 */ /* 0x004fc60000000014 */
[----:B------:R-:W3:Y:S04]  /*0d10*/  LDG.E R29, desc[UR6][R16.64+0x14] ;  /* 0x00001406101d7981 */ /* 0x000ee8000c1e1900 */
[----:B------:R-:W2:Y:S01]  /*0d20*/  LDG.E R28, desc[UR6][R16.64+0x1c] ;  /* 0x00001c06101c7981 */ /* 0x000ea2000c1e1900 */
[----:B------:R-:W-:Y:S02]  /*0d30*/  VIADD R27, R27, 0x8 ;  /* 0x000000081b1b7836 */ /* 0x000fe40000000000 */
[----:B---3--:R-:W-:Y:S01]  /*0d40*/  FFMA R20, R29, R18, R20 ;  /* 0x000000121d147223 */ /* 0x008fe20000000014 */
[--C-:B------:R-:W-:Y:S01]  /*0d50*/  IMAD.WIDE.U32 R18, R25, 0x4, R14.reuse ;  /* 0x0000000419127825 */ /* 0x100fe200078e000e */
[----:B------:R-:W3:Y:S03]  /*0d60*/  LDG.E R29, desc[UR6][R16.64+0x18] ;  /* 0x00001806101d7981 */ /* 0x000ee6000c1e1900 */
[----:B------:R-:W-:-:S02]  /*0d70*/  IMAD.WIDE.U32 R14, R26, 0x4, R14 ;  /* 0x000000041a0e7825 */ /* 0x000fc400078e000e */
[----:B------:R-:W3:Y:S04]  /*0d80*/  LDG.E R18, desc[UR6][R18.64] ;  /* 0x0000000612127981 */ /* 0x000ee8000c1e1900 */
[----:B------:R-:W2:Y:S01]  /*0d90*/  LDG.E R14, desc[UR6][R14.64] ;  /* 0x000000060e0e7981 */ /* 0x000ea2000c1e1900 */
[----:B------:R-:W-:Y:S01]  /*0da0*/  ISETP.NE.AND P1, PT, R27, RZ, PT ;  /* 0x000000ff1b00720c */ /* 0x000fe20003f25270 */
[C---:B------:R-:W-:Y:S01]  /*0db0*/  IMAD R26, R11.reuse, 0x8, R26 ;  /* 0x000000080b1a7824 */ /* 0x040fe200078e021a */
[C---:B------:R-:W-:Y:S02]  /*0dc0*/  LEA R21, R11.reuse, R21, 0x3 ;  /* 0x000000150b157211 */ /* 0x040fe400078e18ff */
[C---:B------:R-:W-:Y:S02]  /*0dd0*/  LEA R10, R11.reuse, R10, 0x3 ;  /* 0x0000000a0b0a7211 */ /* 0x040fe400078e18ff */
[----:B------:R-:W-:-:S02]  /*0de0*/  LEA R22, R11, R22, 0x3 ;  /* 0x000000160b167211 */ /* 0x000fc400078e18ff */
[C---:B------:R-:W-:Y:S02]  /*0df0*/  LEA R23, R11.reuse, R23, 0x3 ;  /* 0x000000170b177211 */ /* 0x040fe400078e18ff */
[C---:B------:R-:W-:Y:S02]  /*0e00*/  LEA R24, R11.reuse, R24, 0x3 ;  /* 0x000000180b187211 */ /* 0x040fe400078e18ff */
[C---:B------:R-:W-:Y:S02]  /*0e10*/  LEA R25, R11.reuse, R25, 0x3 ;  /* 0x000000190b197211 */ /* 0x040fe400078e18ff */
[----:B------:R-:W-:Y:S02]  /*0e20*/  LEA R12, R11, R12, 0x3 ;  /* 0x0000000c0b0c7211 */ /* 0x000fe400078e18ff */
[----:B------:R-:W-:Y:S01]  /*0e30*/  IADD3 R13, PT, PT, R13, 0x8, RZ ;  /* 0x000000080d0d7810 */ /* 0x000fe20007ffe0ff */
[----:B---3--:R-:W-:-:S04]  /*0e40*/  FFMA R29, R29, R18, R20 ;  /* 0x000000121d1d7223 */ /* 0x008fc80000000014 */
[----:B--2---:R-:W-:Y:S01]  /*0e50*/  FFMA R20, R28, R14, R29 ;  /* 0x0000000e1c147223 */ /* 0x004fe2000000001d */
[----:B------:R-:W-:Y:S06]  /*0e60*/  @P1 BRA `(.L_x_4) ;  /* 0xfffffffc00441947 */ /* 0x000fec000383ffff */
[----:B------:R-:W-:-:S07]  /*0e70*/  MOV R22, R4 ;  /* 0x0000000400167202 */ /* 0x000fce0000000f00 */
.L_x_3:
[----:B------:R-:W-:-:S13]  /*0e80*/  ISETP.NE.AND P1, PT, R5, RZ, PT ;  /* 0x000000ff0500720c */ /* 0x000fda0003f25270 */
[----:B------:R-:W-:Y:S05]  /*0e90*/  @!P1 BRA `(.L_x_5) ;  /* 0x0000000400209947 */ /* 0x000fea0003800000 */
[----:B------:R-:W-:Y:S02]  /*0ea0*/  IADD3 R10, PT, PT, R5, -0x1, RZ ;  /* 0xffffffff050a7810 */ /* 0x000fe40007ffe0ff */
[----:B------:R-:W-:Y:S02]  /*0eb0*/  ISETP.NE.AND P1, PT, R6, RZ, PT ;  /* 0x000000ff0600720c */ /* 0x000fe40003f25270 */
[----:B------:R-:W-:-:S13]  /*0ec0*/  ISETP.GE.U32.AND P2, PT, R10, 0x3, PT ;  /* 0x000000030a00780c */ /* 0x000fda0003f46070 */
[----:B------:R-:W-:Y:S05]  /*0ed0*/  @!P2 BRA `(.L_x_6) ;  /* 0x00000000007ca947 */ /* 0x000fea0003800000 */
[----:B------:R-:W0:Y:S01]  /*0ee0*/  LDCU UR8, c[0x0][0x398] ;  /* 0x00007300ff0877ac */ /* 0x000e220008000800 */
[----:B------:R-:W1:Y:S01]  /*0ef0*/  LDC.64 R18, c[0x0][0x388] ;  /* 0x0000e200ff127b82 */ /* 0x000e620000000a00 */
[CC--:B------:R-:W-:Y:S01]  /*0f00*/  IADD3 R13, PT, PT, R9.reuse, R22.reuse, RZ ;  /* 0x00000016090d7210 */ /* 0x0c0fe20007ffe0ff */
[----:B------:R-:W2:Y:S01]  /*0f10*/  LDCU.64 UR4, c[0x0][0x388] ;  /* 0x00007100ff0477ac */ /* 0x000ea20008000a00 */
[----:B------:R-:W-:-:S05]  /*0f20*/  IADD3 R23, P2, PT, R9, R22, RZ ;  /* 0x0000001609177210 */ /* 0x000fca0007f5e0ff */
[----:B------:R-:W3:Y:S01]  /*0f30*/  LDC.64 R10, c[0x0][0x390] ;  /* 0x0000e400ff0a7b82 */ /* 0x000ee20000000a00 */
[----:B------:R-:W-:Y:S02]  /*0f40*/  IMAD.X R24, RZ, RZ, RZ, P2 ;  /* 0x000000ffff187224 */ /* 0x000fe400010e06ff */
[----:B0-----:R-:W-:Y:S01]  /*0f50*/  IMAD R15, R22, UR8, R8 ;  /* 0x00000008160f7c24 */ /* 0x001fe2000f8e0208 */
[----:B--2---:R-:W-:-:S04]  /*0f60*/  LEA R12, P2, R23, UR4, 0x2 ;  /* 0x00000004170c7c11 */ /* 0x004fc8000f8410ff */
[----:B------:R-:W-:Y:S01]  /*0f70*/  IADD3 R21, PT, PT, R15, UR8, RZ ;  /* 0x000000080f157c10 */ /* 0x000fe2000fffe0ff */
[----:B-1----:R-:W-:Y:S01]  /*0f80*/  IMAD.WIDE.U32 R18, R13, 0x4, R18 ;  /* 0x000000040d127825 */ /* 0x002fe200078e0012 */
[----:B------:R-:W-:-:S05]  /*0f90*/  LEA.HI.X R13, R23, UR5, R24, 0x2, P2 ;  /* 0x00000005170d7c11 */ /* 0x000fca00090f1418 */
[----:B------:R-:W2:Y:S01]  /*0fa0*/  LDG.E R19, desc[UR6][R18.64] ;  /* 0x0000000612137981 */ /* 0x000ea2000c1e1900 */
[----:B---3--:R-:W-:-:S03]  /*0fb0*/  IMAD.WIDE.U32 R14, R15, 0x4, R10 ;  /* 0x000000040f0e7825 */ /* 0x008fc600078e000a */
[----:B------:R-:W3:Y:S01]  /*0fc0*/  LDG.E R26, desc[UR6][R12.64+0x4] ;  /* 0x000004060c1a7981 */ /* 0x000ee2000c1e1900 */
[C-C-:B------:R-:W-:Y:S01]  /*0fd0*/  IMAD.WIDE.U32 R16, R21.reuse, 0x4, R10.reuse ;  /* 0x0000000415107825 */ /* 0x140fe200078e000a */
[----:B------:R-:W-:Y:S02]  /*0fe0*/  IADD3 R21, PT, PT, R21, UR8, RZ ;  /* 0x0000000815157c10 */ /* 0x000fe4000fffe0ff */
[----:B------:R-:W2:Y:S03]  /*0ff0*/  LDG.E R14, desc[UR6][R14.64] ;  /* 0x000000060e0e7981 */ /* 0x000ea6000c1e1900 */
[C-C-:B------:R-:W-:Y:S01]  /*1000*/  IMAD.WIDE.U32 R24, R21.reuse, 0x4, R10.reuse ;  /* 0x0000000415187825 */ /* 0x140fe200078e000a */
[----:B------:R-:W-:Y:S01]  /*1010*/  IADD3 R21, PT, PT, R21, UR8, RZ ;  /* 0x0000000815157c10 */ /* 0x000fe2000fffe0ff */
[----:B------:R-:W3:Y:S04]  /*1020*/  LDG.E R16, desc[UR6][R16.64] ;  /* 0x0000000610107981 */ /* 0x000ee8000c1e1900 */
[----:B------:R-:W-:Y:S01]  /*1030*/  IMAD.WIDE.U32 R10, R21, 0x4, R10 ;  /* 0x00000004150a7825 */ /* 0x000fe200078e000a */
[----:B------:R-:W4:Y:S04]  /*1040*/  LDG.E R24, desc[UR6][R24.64] ;  /* 0x0000000618187981 */ /* 0x000f28000c1e1900 */
[----:B------:R-:W4:Y:S04]  /*1050*/  LDG.E R28, desc[UR6][R12.64+0x8] ;  /* 0x000008060c1c7981 */ /* 0x000f28000c1e1900 */
[----:B------:R-:W5:Y:S04]  /*1060*/  LDG.E R21, desc[UR6][R12.64+0xc] ;  /* 0x00000c060c157981 */ /* 0x000f68000c1e1900 */
[----:B------:R-:W5:Y:S01]  /*1070*/  LDG.E R10, desc[UR6][R10.64] ;  /* 0x000000060a0a7981 */ /* 0x000f62000c1e1900 */
[----:B------:R-:W-:Y:S01]  /*1080*/  IADD3 R22, PT, PT, R22, 0x4, RZ ;  /* 0x0000000416167810 */ /* 0x000fe20007ffe0ff */
[----:B--2---:R-:W-:-:S04]  /*1090*/  FFMA R19, R19, R14, R20 ;  /* 0x0000000e13137223 */ /* 0x004fc80000000014 */
[----:B---3--:R-:W-:-:S04]  /*10a0*/  FFMA R19, R26, R16, R19 ;  /* 0x000000101a137223 */ /* 0x008fc80000000013 */
[----:B----4-:R-:W-:-:S04]  /*10b0*/  FFMA R19, R28, R24, R19 ;  /* 0x000000181c137223 */ /* 0x010fc80000000013 */
[----:B-----5:R-:W-:-:S07]  /*10c0*/  FFMA R20, R21, R10, R19 ;  /* 0x0000000a15147223 */ /* 0x020fce0000000013 */
.L_x_6:
[----:B------:R-:W-:Y:S05]  /*10d0*/  @!P1 BRA `(.L_x_5) ;  /* 0x0000000000909947 */ /* 0x000fea0003800000 */
[----:B------:R-:W0:Y:S01]  /*10e0*/  LDCU UR5, c[0x0][0x398] ;  /* 0x00007300ff0577ac */ /* 0x000e220008000800 */
[----:B------:R-:W-:Y:S01]  /*10f0*/  ISETP.NE.AND P1, PT, R6, 0x1, PT ;  /* 0x000000010600780c */ /* 0x000fe20003f25270 */
[----:B0-----:R-:W-:-:S04]  /*1100*/  ULOP3.LUT UR4, UR5, 0x1, URZ, 0xc0, !UPT ;  /* 0x0000000105047892 */ /* 0x001fc8000f8ec0ff */
[----:B------:R-:W-:-:S08]  /*1110*/  UISETP.NE.U32.AND UP0, UPT, UR4, 0x1, UPT ;  /* 0x000000010400788c */ /* 0x000fd0000bf05070 */
[----:B------:R-:W-:Y:S05]  /*1120*/  @!P1 BRA `(.L_x_7) ;  /* 0x0000000000549947 */ /* 0x000fea0003800000 */
[----:B------:R-:W0:Y:S01]  /*1130*/  LDC.64 R12, c[0x0][0x388] ;  /* 0x0000e200ff0c7b82 */ /* 0x000e220000000a00 */
[----:B------:R-:W1:Y:S01]  /*1140*/  LDCU UR4, c[0x0][0x398] ;  /* 0x00007300ff0477ac */ /* 0x000e620008000800 */
[CC--:B------:R-:W-:Y:S02]  /*1150*/  IADD3 R15, PT, PT, R9.reuse, R22.reuse, RZ ;  /* 0x00000016090f7210 */ /* 0x0c0fe40007ffe0ff */
[----:B------:R-:W-:Y:S01]  /*1160*/  IADD3 R18, P1, PT, R9, R22, RZ ;  /* 0x0000001609127210 */ /* 0x000fe20007f3e0ff */
[----:B------:R-:W2:Y:S03]  /*1170*/  LDCU.64 UR8, c[0x0][0x388] ;  /* 0x00007100ff0877ac */ /* 0x000ea60008000a00 */
[----:B------:R-:W3:Y:S01]  /*1180*/  LDC.64 R10, c[0x0][0x390] ;  /* 0x0000e400ff0a7b82 */ /* 0x000ee20000000a00 */
[----:B-1----:R-:W-:Y:S02]  /*1190*/  IMAD R17, R22, UR4, R8 ;  /* 0x0000000416117c24 */ /* 0x002fe4000f8e0208 */
[----:B0-----:R-:W-:Y:S01]  /*11a0*/  IMAD.WIDE.U32 R12, R15, 0x4, R12 ;  /* 0x000000040f0c7825 */ /* 0x001fe200078e000c */
[----:B------:R-:W-:-:S02]  /*11b0*/  IADD3.X R15, PT, PT, RZ, RZ, RZ, P1, !PT ;  /* 0x000000ffff0f7210 */ /* 0x000fc40000ffe4ff */
[C---:B------:R-:W-:Y:S02]  /*11c0*/  IADD3 R19, PT, PT, R17.reuse, UR4, RZ ;  /* 0x0000000411137c10 */ /* 0x040fe4000fffe0ff */
[C---:B--2---:R-:W-:Y:S01]  /*11d0*/  LEA R14, P1, R18.reuse, UR8, 0x2 ;  /* 0x00000008120e7c11 */ /* 0x044fe2000f8210ff */
[----:B------:R-:W2:Y:S01]  /*11e0*/  LDG.E R13, desc[UR6][R12.64] ;  /* 0x000000060c0d7981 */ /* 0x000ea2000c1e1900 */
[----:B---3--:R-:W-:Y:S02]  /*11f0*/  IMAD.WIDE.U32 R16, R17, 0x4, R10 ;  /* 0x0000000411107825 */ /* 0x008fe400078e000a */
[----:B------:R-:W-:Y:S02]  /*1200*/  LEA.HI.X R15, R18, UR9, R15, 0x2, P1 ;  /* 0x00000009120f7c11 */ /* 0x000fe400088f140f */
[----:B------:R-:W-:Y:S02]  /*1210*/  IMAD.WIDE.U32 R10, R19, 0x4, R10 ;  /* 0x00000004130a7825 */ /* 0x000fe400078e000a */
[----:B------:R-:W2:Y:S04]  /*1220*/  LDG.E R16, desc[UR6][R16.64] ;  /* 0x0000000610107981 */ /* 0x000ea8000c1e1900 */
[----:B------:R-:W3:Y:S04]  /*1230*/  LDG.E R15, desc[UR6][R14.64+0x4] ;  /* 0x000004060e0f7981 */ /* 0x000ee8000c1e1900 */
[----:B------:R-:W3:Y:S01]  /*1240*/  LDG.E R10, desc[UR6][R10.64] ;  /* 0x000000060a0a7981 */ /* 0x000ee2000c1e1900 */
[----:B------:R-:W-:-:S02]  /*1250*/  VIADD R22, R22, 0x2 ;  /* 0x0000000216167836 */ /* 0x000fc40000000000 */
[----:B--2---:R-:W-:-:S04]  /*1260*/  FFMA R20, R13, R16, R20 ;  /* 0x000000100d147223 */ /* 0x004fc80000000014 */
[----:B---3--:R-:W-:-:S07]  /*1270*/  FFMA R20, R15, R10, R20 ;  /* 0x0000000a0f147223 */ /* 0x008fce0000000014 */
.L_x_7:
[----:B------:R-:W-:Y:S05]  /*1280*/  BRA.U UP0, `(.L_x_5) ;  /* 0x0000000100247547 */ /* 0x000fea000b800000 */
[----:B------:R-:W0:Y:S01]  /*1290*/  LDC.64 R12, c[0x0][0x388] ;  /* 0x0000e200ff0c7b82 */ /* 0x000e220000000a00 */
[----:B------:R-:W-:Y:S01]  /*12a0*/  IADD3 R15, PT, PT, R9, R22, RZ ;  /* 0x00000016090f7210 */ /* 0x000fe20007ffe0ff */
[----:B------:R-:W-:-:S06]  /*12b0*/  IMAD R17, R22, UR5, R8 ;  /* 0x0000000516117c24 */ /* 0x000fcc000f8e0208 */
[----:B------:R-:W1:Y:S01]  /*12c0*/  LDC.64 R10, c[0x0][0x390] ;  /* 0x0000e400ff0a7b82 */ /* 0x000e620000000a00 */
[----:B0-----:R-:W-:-:S06]  /*12d0*/  IMAD.WIDE.U32 R12, R15, 0x4, R12 ;  /* 0x000000040f0c7825 */ /* 0x001fcc00078e000c */
[----:B------:R-:W2:Y:S01]  /*12e0*/  LDG.E R13, desc[UR6][R12.64] ;  /* 0x000000060c0d7981 */ /* 0x000ea2000c1e1900 */
[----:B-1----:R-:W-:-:S06]  /*12f0*/  IMAD.WIDE.U32 R10, R17, 0x4, R10 ;  /* 0x00000004110a7825 */ /* 0x002fcc00078e000a */
[----:B------:R-:W2:Y:S02]  /*1300*/  LDG.E R10, desc[UR6][R10.64] ;  /* 0x000000060a0a7981 */ /* 0x000ea4000c1e1900 */
[----:B--2---:R-:W-:-:S07]  /*1310*/  FFMA R20, R13, R10, R20 ;  /* 0x0000000a0d147223 */ /* 0x004fce0000000014 */
.L_x_5:
[----:B------:R-:W0:Y:S01]  /*1320*/  LDC.64 R10, c[0x0][0x380] ;  /* 0x0000e000ff0a7b82 */ /* 0x000e220000000a00 */
[----:B------:R-:W-:-:S05]  /*1330*/  IADD3 R13, PT, PT, R9, R8, RZ ;  /* 0x00000008090d7210 */ /* 0x000fca0007ffe0ff */
[----:B0-----:R-:W-:Y:S01]  /*1340*/  IMAD.WIDE.U32 R10, R13, 0x4, R10 ;  /* 0x000000040d0a7825 */ /* 0x001fe200078e000a */
[----:B------:R-:W-:-:S04]  /*1350*/  IADD3 R13, PT, PT, R2, 0xf, RZ ;  /* 0x0000000f020d7810 */ /* 0x000fc80007ffe0ff */
[----:B------:R0:W-:Y:S01]  /*1360*/  STG.E desc[UR6][R10.64], R20 ;  /* 0x000000140a007986 */ /* 0x0001e2000c101906 */
[C---:B------:R-:W-:Y:S02]  /*1370*/  ISETP.NE.AND P1, PT, R8.reuse, R13, PT ;  /* 0x0000000d0800720c */ /* 0x040fe40003f25270 */
[----:B------:R-:W-:-:S11]  /*1380*/  IADD3 R8, PT, PT, R8, 0x1, RZ ;  /* 0x0000000108087810 */ /* 0x000fd60007ffe0ff */
[----:B0-----:R-:W-:Y:S05]  /*1390*/  @P1 BRA `(.L_x_8) ;  /* 0xfffffff400bc1947 */ /* 0x001fea000383ffff */
[----:B------:R-:W-:Y:S05]  /*13a0*/  BSYNC.RECONVERGENT B0 ;  /* 0x0000000000007941 */ /* 0x000fea0003800200 */
.L_x_2:
[----:B------:R-:W-:Y:S02]  /*13b0*/  IADD3 R3, PT, PT, R3, 0x1, RZ ;  /* 0x0000000103037810 */ /* 0x000fe40007ffe0ff */
[----:B------:R-:W-:-:S04]  /*13c0*/  IADD3 R8, PT, PT, R0, 0x10, RZ ;  /* 0x0000001000087810 */ /* 0x000fc80007ffe0ff */
[----:B------:R-:W-:-:S13]  /*13d0*/  ISETP.NE.AND P1, PT, R3, R8, PT ;  /* 0x000000080300720c */ /* 0x000fda0003f25270 */
[----:B------:R-:W-:Y:S05]  /*13e0*/  @!P1 EXIT ;  /* 0x000000000000994d */ /* 0x000fea0003800000 */
[----:B------:R-:W-:Y:S05]  /*13f0*/  BRA `(.L_x_9) ;  /* 0xfffffff400947947 */ /* 0x000fea000383ffff */
.L_x_10:
[----:B------:R-:W-:-:S00]  /*1400*/  BRA `(.L_x_10) ;  /* 0xfffffffc00fc7947 */ /* 0x000fc0000383ffff */
[----:B------:R-:W-:-:S00]  /*1410*/  NOP ;  /* 0x0000000000007918 */ /* 0x000fc00000000000 */
        /* <DEDUP_REMOVED lines=14> */
.L_x_11:


//--------------------- .nv.shared.reserved.0     --------------------------
	.section	.nv.shared.reserved.0,"aw",@nobits
	.weak		__nv_reservedSMEM_offset_0_alias
	.size		__nv_reservedSMEM_offset_0_alias, 0, 64
	.other		__nv_reservedSMEM_offset_0_alias,@"STO_CUDA_RESERVED_SHARED STV_DEFAULT"
__nv_reservedSMEM_offset_0_alias:
	.zero		0
	.zero		64


//--------------------- .nv.constant0._Z13matrixMulCUDAPfS_S_i --------------------------
	.section	.nv.constant0._Z13matrixMulCUDAPfS_S_i,"a",@progbits
	.sectionflags	@""
	.align	4
.nv.constant0._Z13matrixMulCUDAPfS_S_i:
	.zero		924


//--------------------- SYMBOLS --------------------------

	.type		.nv.reservedSmem.offset0,@object
	.size		.nv.reservedSmem.offset0,0x4
